//
// Generated by NVIDIA NVVM Compiler
//
// Compiler Build ID: CL-36424714
// Cuda compilation tools, release 13.0, V13.0.88
// Based on NVVM 20.0.0
//

.version 9.0
.target sm_100
.address_size 64

	// .globl	_Z11kernel_testv
.extern .func  (.param .b32 func_retval0) vprintf
(
	.param .b64 vprintf_param_0,
	.param .b64 vprintf_param_1
)
;
.global .align 1 .b8 $str[14] = {104, 101, 108, 108, 111, 32, 119, 111, 114, 108, 100, 33, 10};

.visible .entry _Z11kernel_testv()
{
	.reg .b32 	%r<3>;
	.reg .b64 	%rd<3>;

	mov.u64 	%rd1, $str;
	cvta.global.u64 	%rd2, %rd1;
	{ // callseq 0, 0
	.param .b64 param0;
	st.param.b64 	[param0], %rd2;
	.param .b64 param1;
	st.param.b64 	[param1], 0;
	.param .b32 retval0;
	call.uni (retval0), 
	vprintf, 
	(
	param0, 
	param1
	);
	ld.param.b32 	%r1, [retval0];
	} // callseq 0
	ret;

}


// ===== COMPILED SASS (sm_100) =====

	.target	sm_100

	.elftype	@"ET_EXEC"


//--------------------- .note.nv.tkinfo           --------------------------
	.section	.note.nv.tkinfo,"",@"SHT_NOTE"
	.sectionflags	@"SHF_NOTE_NV_TKINFO"
	.tkinfo
        /*0018*/ 	.word	0x00000002
        /*0030*/ 	.string	""
        /*0030*/ 	.string	"ptxas"
        /*0030*/ 	.string	"Cuda compilation tools, release 13.0, V13.0.88"
        /*0030*/ 	.string	"Build cuda_13.0.r13.0/compiler.36424714_0"
        /*0030*/ 	.string	"-arch sm_100 -m 64 "



//--------------------- .note.nv.cuinfo           --------------------------
	.section	.note.nv.cuinfo,"",@"SHT_NOTE"
	.sectionflags	@"SHF_NOTE_NV_CUINFO"
        /*0018*/ 	.short	0x0002
        /*001a*/ 	.short	0x0064
        /*001c*/ 	.short	0x0082
	.zero		2


//--------------------- .nv.info                  --------------------------
	.section	.nv.info,"",@"SHT_CUDA_INFO"
	.align	4


	//----- nvinfo : EIATTR_REGCOUNT
	.align		4
        /*0000*/ 	.byte	0x04, 0x2f
        /*0002*/ 	.short	(.L_2 - .L_1)
	.align		4
.L_1:
        /*0004*/ 	.word	index@(_Z11kernel_testv)
        /*0008*/ 	.word	0x00000018


	//----- nvinfo : EIATTR_FRAME_SIZE
	.align		4
.L_2:
        /*000c*/ 	.byte	0x04, 0x11
        /*000e*/ 	.short	(.L_4 - .L_3)
	.align		4
.L_3:
        /*0010*/ 	.word	index@(_Z11kernel_testv)
        /*0014*/ 	.word	0x00000000


	//----- nvinfo : EIATTR_MIN_STACK_SIZE
	.align		4
.L_4:
        /*0018*/ 	.byte	0x04, 0x12
        /*001a*/ 	.short	(.L_6 - .L_5)
	.align		4
.L_5:
        /*001c*/ 	.word	index@(_Z11kernel_testv)
        /*0020*/ 	.word	0x00000000
.L_6:


//--------------------- .nv.compat                --------------------------
	.section	.nv.compat,"",@"SHT_CUDA_COMPAT_INFO"
	.align	4
        /*0000*/ 	.byte	0x02, 0x09, 0x00, 0x00, 0x02, 0x02, 0x01, 0x00, 0x02, 0x05, 0x05, 0x00, 0x03, 0x07, 0x01, 0x01
        /*0010*/ 	.byte	0x02, 0x03, 0x00, 0x00, 0x02, 0x06, 0x01, 0x00, 0x04, 0x0b, 0x08, 0x00, 0x09, 0x00, 0x00, 0x00
        /*0020*/ 	.byte	0x00, 0x00, 0x00, 0x00


//--------------------- .nv.info._Z11kernel_testv --------------------------
	.section	.nv.info._Z11kernel_testv,"",@"SHT_CUDA_INFO"
	.sectionflags	@""
	.align	4


	//----- nvinfo : EIATTR_CUDA_API_VERSION
	.align		4
        /*0000*/ 	.byte	0x04, 0x37
        /*0002*/ 	.short	(.L_8 - .L_7)
.L_7:
        /*0004*/ 	.word	0x00000082


	//----- nvinfo : EIATTR_SPARSE_MMA_MASK
	.align		4
.L_8:
        /*0008*/ 	.byte	0x03, 0x50
        /*000a*/ 	.short	0x0000


	//----- nvinfo : EIATTR_MAXREG_COUNT
	.align		4
        /*000c*/ 	.byte	0x03, 0x1b
        /*000e*/ 	.short	0x00ff


	//----- nvinfo : EIATTR_EXTERNS
	.align		4
        /*0010*/ 	.byte	0x04, 0x0f
        /*0012*/ 	.short	(.L_10 - .L_9)


	//   ....[0]....
	.align		4
.L_9:
        /*0014*/ 	.word	index@(vprintf)


	//----- nvinfo : EIATTR_MERCURY_ISA_VERSION
	.align		4
.L_10:
        /*0018*/ 	.byte	0x03, 0x5f
        /*001a*/ 	.short	0x0101


	//----- nvinfo : EIATTR_VRC_CTA_INIT_COUNT
	.align		4
        /*001c*/ 	.byte	0x02, 0x4a
	.zero		1
	.zero		1


	//----- nvinfo : EIATTR_SYSCALL_OFFSETS
	.align		4
        /*0020*/ 	.byte	0x04, 0x46
        /*0022*/ 	.short	(.L_12 - .L_11)


	//   ....[0]....
.L_11:
        /*0024*/ 	.word	0x00000080


	//----- nvinfo : EIATTR_EXIT_INSTR_OFFSETS
	.align		4
.L_12:
        /*0028*/ 	.byte	0x04, 0x1c
        /*002a*/ 	.short	(.L_14 - .L_13)


	//   ....[0]....
.L_13:
        /*002c*/ 	.word	0x00000090


	//----- nvinfo : EIATTR_SW_WAR
	.align		4
.L_14:
        /*0030*/ 	.byte	0x04, 0x36
        /*0032*/ 	.short	(.L_16 - .L_15)
.L_15:
        /*0034*/ 	.word	0x00000008
.L_16:


//--------------------- .nv.callgraph             --------------------------
	.section	.nv.callgraph,"",@"SHT_CUDA_CALLGRAPH"
	.align	4
	.sectionentsize	8
	.align		4
        /*0000*/ 	.word	0x00000000
	.align		4
        /*0004*/ 	.word	0xffffffff
	.align		4
        /*0008*/ 	.word	index@(_Z11kernel_testv)
	.align		4
        /*000c*/ 	.word	index@(vprintf)
	.align		4
        /*0010*/ 	.word	0x00000000
	.align		4
        /*0014*/ 	.word	0xfffffffe
	.align		4
        /*0018*/ 	.word	0x00000000
	.align		4
        /*001c*/ 	.word	0xfffffffd
	.align		4
        /*0020*/ 	.word	0x00000000
	.align		4
        /*0024*/ 	.word	0xfffffffc


//--------------------- .nv.constant4             --------------------------
	.section	.nv.constant4,"a",@progbits
	.align	8
	.align		8
.nv.constant4:
        /*0000*/ 	.dword	vprintf
	.align		8
        /*0008*/ 	.dword	$str


//--------------------- .text._Z11kernel_testv    --------------------------
	.section	.text._Z11kernel_testv,"ax",@progbits
	.align	128
        .global         _Z11kernel_testv
        .type           _Z11kernel_testv,@function
        .size           _Z11kernel_testv,(.L_x_2 - _Z11kernel_testv)
        .other          _Z11kernel_testv,@"STO_CUDA_ENTRY STV_DEFAULT"
_Z11kernel_testv:
.text._Z11kernel_testv:
[----:B------:R-:W0:Y:S01]  /*0000*/  LDC R1, c[0x0][0x37c] ;  /* 0x0000df00ff017b82 */ /* 0x000e220000000800 */
[----:B------:R-:W-:Y:S01]  /*0010*/  MOV R0, 0x0 ;  /* 0x0000000000007802 */ /* 0x000fe20000000f00 */
[----:B------:R-:W1:Y:S01]  /*0020*/  LDCU.64 UR4, c[0x4][0x8] ;  /* 0x01000100ff0477ac */ /* 0x000e620008000a00 */
[----:B------:R-:W-:-:S05]  /*0030*/  CS2R R6, SRZ ;  /* 0x0000000000067805 */ /* 0x000fca000001ff00 */
[----:B------:R2:W3:Y:S01]  /*0040*/  LDC.64 R2, c[0x4][R0] ;  /* 0x0100000000027b82 */ /* 0x0004e20000000a00 */
[----:B-1----:R-:W-:Y:S02]  /*0050*/  IMAD.U32 R4, RZ, RZ, UR4 ;  /* 0x00000004ff047e24 */ /* 0x002fe4000f8e00ff */
[----:B--2---:R-:W-:-:S07]  /*0060*/  IMAD.U32 R5, RZ, RZ, UR5 ;  /* 0x00000005ff057e24 */ /* 0x004fce000f8e00ff */
[----:B------:R-:W-:-:S07]  /*0070*/  LEPC R20, `(.L_x_0) ;  /* 0x000000001014794e */ /* 0x000fce0000000000 */
[----:B0--3--:R-:W-:Y:S05]  /*0080*/  CALL.ABS.NOINC R2 ;  /* 0x0000000002007343 */ /* 0x009fea0003c00000 */
.L_x_0:
[----:B------:R-:W-:Y:S05]  /*0090*/  EXIT ;  /* 0x000000000000794d */ /* 0x000fea0003800000 */
.L_x_1:
[----:B------:R-:W-:-:S00]  /*00a0*/  BRA `(.L_x_1) ;  /* 0xfffffffc00fc7947 */ /* 0x000fc0000383ffff */
[----:B------:R-:W-:-:S00]  /*00b0*/  NOP ;  /* 0x0000000000007918 */ /* 0x000fc00000000000 */
        /* <DEDUP_REMOVED lines=12> */
.L_x_2:


//--------------------- .nv.global.init           --------------------------
	.section	.nv.global.init,"aw",@progbits
.nv.global.init:
	.type		$str,@object
	.size		$str,(.L_0 - $str)
$str:
        /*0000*/ 	.byte	0x68, 0x65, 0x6c, 0x6c, 0x6f, 0x20, 0x77, 0x6f, 0x72, 0x6c, 0x64, 0x21, 0x0a, 0x00
.L_0:


//--------------------- .nv.shared.reserved.0     --------------------------
	.section	.nv.shared.reserved.0,"aw",@nobits
	.weak		__nv_reservedSMEM_offset_0_alias
	.size		__nv_reservedSMEM_offset_0_alias, 0, 64
	.other		__nv_reservedSMEM_offset_0_alias,@"STO_CUDA_RESERVED_SHARED STV_DEFAULT"
__nv_reservedSMEM_offset_0_alias:
	.zero		0
	.zero		64


//--------------------- .nv.constant0._Z11kernel_testv --------------------------
	.section	.nv.constant0._Z11kernel_testv,"a",@progbits
	.sectionflags	@""
	.align	4
.nv.constant0._Z11kernel_testv:
	.zero		896


//--------------------- SYMBOLS --------------------------

	.type		.nv.reservedSmem.offset0,@object
	.size		.nv.reservedSmem.offset0,0x4
	.type		vprintf,@function
